	.headerflags	@"EF_CUDA_TEXMODE_UNIFIED EF_CUDA_64BIT_ADDRESS EF_CUDA_ACCELERATORS EF_CUDA_SM90 EF_CUDA_VIRTUAL_SM(EF_CUDA_SM90)"
	.elftype	@"ET_EXEC"


//--------------------- .nv.info                  --------------------------
	.section	.nv.info,"",@"SHT_CUDA_INFO"
	.align	4


	//----- nvinfo : EIATTR_REGCOUNT
	.align		4
        /*0000*/ 	.byte	0x04, 0x2f
        /*0002*/ 	.short	(.L_3 - .L_2)
	.align		4
.L_2:
        /*0004*/ 	.word	index@(triton_poi_fused__native_batch_norm_legit_no_training_convolution_relu_13)
        /*0008*/ 	.word	0x00000020


	//----- nvinfo : EIATTR_MIN_STACK_SIZE
	.align		4
.L_3:
        /*000c*/ 	.byte	0x04, 0x12
        /*000e*/ 	.short	(.L_5 - .L_4)
	.align		4
.L_4:
        /*0010*/ 	.word	index@(triton_poi_fused__native_batch_norm_legit_no_training_convolution_relu_13)
        /*0014*/ 	.word	0x00000000


	//----- nvinfo : EIATTR_FRAME_SIZE
	.align		4
.L_5:
        /*0018*/ 	.byte	0x04, 0x11
        /*001a*/ 	.short	(.L_7 - .L_6)
	.align		4
.L_6:
        /*001c*/ 	.word	index@(triton_poi_fused__native_batch_norm_legit_no_training_convolution_relu_13)
        /*0020*/ 	.word	0x00000000


	//----- nvinfo : EIATTR_MIN_STACK_SIZE
	.align		4
.L_7:
        /*0024*/ 	.byte	0x04, 0x12
        /*0026*/ 	.short	(.L_9 - .L_8)
	.align		4
.L_8:
        /*0028*/ 	.word	index@(triton_poi_fused__native_batch_norm_legit_no_training_convolution_relu_13)
        /*002c*/ 	.word	0x00000000
.L_9:


//--------------------- .nv.info.triton_poi_fused__native_batch_norm_legit_no_training_convolution_relu_13 --------------------------
	.section	.nv.info.triton_poi_fused__native_batch_norm_legit_no_training_convolution_relu_13,"",@"SHT_CUDA_INFO"
	.sectionflags	@""
	.align	4


	//----- nvinfo : EIATTR_CUDA_API_VERSION
	.align		4
        /*0000*/ 	.byte	0x04, 0x37
        /*0002*/ 	.short	(.L_11 - .L_10)
.L_10:
        /*0004*/ 	.word	0x0000007c


	//----- nvinfo : EIATTR_KPARAM_INFO
	.align		4
.L_11:
        /*0008*/ 	.byte	0x04, 0x17
        /*000a*/ 	.short	(.L_13 - .L_12)
.L_12:
        /*000c*/ 	.word	0x00000000
        /*0010*/ 	.short	0x0007
        /*0012*/ 	.short	0x0038
        /*0014*/ 	.byte	0x00, 0xf0, 0x11, 0x00


	//----- nvinfo : EIATTR_KPARAM_INFO
	.align		4
.L_13:
        /*0018*/ 	.byte	0x04, 0x17
        /*001a*/ 	.short	(.L_15 - .L_14)
.L_14:
        /*001c*/ 	.word	0x00000000
        /*0020*/ 	.short	0x0006
        /*0022*/ 	.short	0x0030
        /*0024*/ 	.byte	0x00, 0xf4, 0x21, 0x00


	//----- nvinfo : EIATTR_KPARAM_INFO
	.align		4
.L_15:
        /*0028*/ 	.byte	0x04, 0x17
        /*002a*/ 	.short	(.L_17 - .L_16)
.L_16:
        /*002c*/ 	.word	0x00000000
        /*0030*/ 	.short	0x0005
        /*0032*/ 	.short	0x0028
        /*0034*/ 	.byte	0x00, 0xf4, 0x21, 0x00


	//----- nvinfo : EIATTR_KPARAM_INFO
	.align		4
.L_17:
        /*0038*/ 	.byte	0x04, 0x17
        /*003a*/ 	.short	(.L_19 - .L_18)
.L_18:
        /*003c*/ 	.word	0x00000000
        /*0040*/ 	.short	0x0004
        /*0042*/ 	.short	0x0020
        /*0044*/ 	.byte	0x00, 0xf4, 0x21, 0x00


	//----- nvinfo : EIATTR_KPARAM_INFO
	.align		4
.L_19:
        /*0048*/ 	.byte	0x04, 0x17
        /*004a*/ 	.short	(.L_21 - .L_20)
.L_20:
        /*004c*/ 	.word	0x00000000
        /*0050*/ 	.short	0x0003
        /*0052*/ 	.short	0x0018
        /*0054*/ 	.byte	0x00, 0xf4, 0x21, 0x00


	//----- nvinfo : EIATTR_KPARAM_INFO
	.align		4
.L_21:
        /*0058*/ 	.byte	0x04, 0x17
        /*005a*/ 	.short	(.L_23 - .L_22)
.L_22:
        /*005c*/ 	.word	0x00000000
        /*0060*/ 	.short	0x0002
        /*0062*/ 	.short	0x0010
        /*0064*/ 	.byte	0x00, 0xf4, 0x21, 0x00


	//----- nvinfo : EIATTR_KPARAM_INFO
	.align		4
.L_23:
        /*0068*/ 	.byte	0x04, 0x17
        /*006a*/ 	.short	(.L_25 - .L_24)
.L_24:
        /*006c*/ 	.word	0x00000000
        /*0070*/ 	.short	0x0001
        /*0072*/ 	.short	0x0008
        /*0074*/ 	.byte	0x00, 0xf4, 0x21, 0x00


	//----- nvinfo : EIATTR_KPARAM_INFO
	.align		4
.L_25:
        /*0078*/ 	.byte	0x04, 0x17
        /*007a*/ 	.short	(.L_27 - .L_26)
.L_26:
        /*007c*/ 	.word	0x00000000
        /*0080*/ 	.short	0x0000
        /*0082*/ 	.short	0x0000
        /*0084*/ 	.byte	0x00, 0xf4, 0x21, 0x00


	//----- nvinfo : EIATTR_SPARSE_MMA_MASK
	.align		4
.L_27:
        /*0088*/ 	.byte	0x03, 0x50
        /*008a*/ 	.short	0x0000


	//----- nvinfo : EIATTR_MAXREG_COUNT
	.align		4
        /*008c*/ 	.byte	0x03, 0x1b
        /*008e*/ 	.short	0x00ff


	//----- nvinfo : EIATTR_EXIT_INSTR_OFFSETS
	.align		4
        /*0090*/ 	.byte	0x04, 0x1c
        /*0092*/ 	.short	(.L_29 - .L_28)


	//   ....[0]....
.L_28:
        /*0094*/ 	.word	0x000007b0


	//----- nvinfo : EIATTR_REQNTID
	.align		4
.L_29:
        /*0098*/ 	.byte	0x04, 0x10
        /*009a*/ 	.short	(.L_31 - .L_30)
.L_30:
        /*009c*/ 	.word	0x00000080
        /*00a0*/ 	.word	0x00000001
        /*00a4*/ 	.word	0x00000001


	//----- nvinfo : EIATTR_CBANK_PARAM_SIZE
	.align		4
.L_31:
        /*00a8*/ 	.byte	0x03, 0x19
        /*00aa*/ 	.short	0x003c


	//----- nvinfo : EIATTR_PARAM_CBANK
	.align		4
        /*00ac*/ 	.byte	0x04, 0x0a
        /*00ae*/ 	.short	(.L_33 - .L_32)
	.align		4
.L_32:
        /*00b0*/ 	.word	index@(.nv.constant0.triton_poi_fused__native_batch_norm_legit_no_training_convolution_relu_13)
        /*00b4*/ 	.short	0x0210
        /*00b6*/ 	.short	0x003c


	//----- nvinfo : EIATTR_SW_WAR
	.align		4
.L_33:
        /*00b8*/ 	.byte	0x04, 0x36
        /*00ba*/ 	.short	(.L_35 - .L_34)
.L_34:
        /*00bc*/ 	.word	0x00000008
.L_35:


//--------------------- .nv.callgraph             --------------------------
	.section	.nv.callgraph,"",@"SHT_CUDA_CALLGRAPH"
	.align	4
	.sectionentsize	8
	.align		4
        /*0000*/ 	.word	0x00000000
	.align		4
        /*0004*/ 	.word	0xffffffff
	.align		4
        /*0008*/ 	.word	0x00000000
	.align		4
        /*000c*/ 	.word	0xfffffffe
	.align		4
        /*0010*/ 	.word	0x00000000
	.align		4
        /*0014*/ 	.word	0xfffffffd
	.align		4
        /*0018*/ 	.word	0x00000000
	.align		4
        /*001c*/ 	.word	0xfffffffc


//--------------------- .nv.constant4             --------------------------
	.section	.nv.constant4,"a",@progbits
	.align	8
	.align		8
.nv.constant4:
        /*0000*/ 	.dword	_$_str
	.align		8
        /*0008*/ 	.dword	_$_str_$_2


//--------------------- .text.triton_poi_fused__native_batch_norm_legit_no_training_convolution_relu_13 --------------------------
	.section	.text.triton_poi_fused__native_batch_norm_legit_no_training_convolution_relu_13,"ax",@progbits
	.align	128
        .global         triton_poi_fused__native_batch_norm_legit_no_training_convolution_relu_13
        .type           triton_poi_fused__native_batch_norm_legit_no_training_convolution_relu_13,@function
        .size           triton_poi_fused__native_batch_norm_legit_no_training_convolution_relu_13,(.L_x_1 - triton_poi_fused__native_batch_norm_legit_no_training_convolution_relu_13)
        .other          triton_poi_fused__native_batch_norm_legit_no_training_convolution_relu_13,@"STO_CUDA_ENTRY STV_DEFAULT"
triton_poi_fused__native_batch_norm_legit_no_training_convolution_relu_13:
.text.triton_poi_fused__native_batch_norm_legit_no_training_convolution_relu_13:
[----:B------:R-:W-:Y:S01]  /*0000*/  LDC R1, c[0x0][0x28] ;  /* 0x00000a00ff017b82 */ /* 0x000fe20000000800 */
[----:B------:R-:W1:Y:S01]  /*0010*/  S2R R0, SR_TID.X ;  /* 0x0000000000007919 */ /* 0x000e620000002100 */
[----:B------:R-:W-:-:S06]  /*0020*/  ULDC.64 UR4, c[0x0][0x208] ;  /* 0x0000820000047ab9 */ /* 0x000fcc0000000a00 */
[----:B------:R-:W2:Y:S01]  /*0030*/  LDC.64 R28, c[0x0][0x218] ;  /* 0x00008600ff1c7b82 */ /* 0x000ea20000000a00 */
[----:B------:R-:W3:Y:S07]  /*0040*/  S2R R5, SR_CTAID.X ;  /* 0x0000000000057919 */ /* 0x000eee0000002500 */
[----:B------:R-:W4:Y:S08]  /*0050*/  LDC.64 R26, c[0x0][0x220] ;  /* 0x00008800ff1a7b82 */ /* 0x000f300000000a00 */
[----:B------:R-:W5:Y:S01]  /*0060*/  LDC.64 R22, c[0x0][0x230] ;  /* 0x00008c00ff167b82 */ /* 0x000f620000000a00 */
[----:B-1----:R-:W-:-:S02]  /*0070*/  SHF.L.U32 R0, R0, 0x2, RZ ;  /* 0x0000000200007819 */ /* 0x002fc400000006ff */
[----:B---3--:R-:W-:Y:S02]  /*0080*/  SHF.R.S32.HI R3, RZ, 0x15, R5 ;  /* 0x00000015ff037819 */ /* 0x008fe40000011405 */
[----:B------:R-:W-:Y:S02]  /*0090*/  LOP3.LUT R0, R0, 0x1fc, RZ, 0xc0, !PT ;  /* 0x000001fc00007812 */ /* 0x000fe400078ec0ff */
[----:B------:R-:W-:Y:S02]  /*00a0*/  SGXT R3, R3, 0x1 ;  /* 0x000000010303781a */ /* 0x000fe40000000200 */
[----:B------:R-:W-:Y:S02]  /*00b0*/  LEA R0, R5, R0, 0xa ;  /* 0x0000000005007211 */ /* 0x000fe400078e50ff */
[----:B------:R-:W1:Y:S02]  /*00c0*/  LDC.64 R4, c[0x0][0x228] ;  /* 0x00008a00ff047b82 */ /* 0x000e640000000a00 */
[----:B------:R-:W-:-:S04]  /*00d0*/  LEA.HI R3, R3, R0, RZ, 0x8 ;  /* 0x0000000003037211 */ /* 0x000fc800078f40ff */
[----:B------:R-:W-:Y:S02]  /*00e0*/  SHF.R.S32.HI R9, RZ, 0x8, R3 ;  /* 0x00000008ff097819 */ /* 0x000fe40000011403 */
[----:B------:R-:W-:Y:S02]  /*00f0*/  IADD3 R3, R3, 0x200, RZ ;  /* 0x0000020003037810 */ /* 0x000fe40007ffe0ff */
[----:B------:R-:W-:Y:S02]  /*0100*/  LEA.HI R2, R9, R9, RZ, 0x8 ;  /* 0x0000000909027211 */ /* 0x000fe400078f40ff */
[----:B------:R-:W-:Y:S02]  /*0110*/  SHF.R.S32.HI R3, RZ, 0x8, R3 ;  /* 0x00000008ff037819 */ /* 0x000fe40000011403 */
[----:B------:R-:W-:Y:S02]  /*0120*/  LOP3.LUT R2, R2, 0xffffff00, RZ, 0xc0, !PT ;  /* 0xffffff0002027812 */ /* 0x000fe400078ec0ff */
[----:B------:R-:W-:-:S02]  /*0130*/  LEA.HI R6, R3, R3, RZ, 0x8 ;  /* 0x0000000303067211 */ /* 0x000fc400078f40ff */
[----:B------:R-:W-:Y:S02]  /*0140*/  IADD3 R9, R9, -R2, RZ ;  /* 0x8000000209097210 */ /* 0x000fe40007ffe0ff */
[----:B------:R-:W-:-:S04]  /*0150*/  LOP3.LUT R6, R6, 0xffffff00, RZ, 0xc0, !PT ;  /* 0xffffff0006067812 */ /* 0x000fc800078ec0ff */
[----:B------:R-:W-:Y:S01]  /*0160*/  IADD3 R3, R3, -R6, RZ ;  /* 0x8000000603037210 */ /* 0x000fe20007ffe0ff */
[--C-:B-1----:R-:W-:Y:S01]  /*0170*/  IMAD.WIDE R12, R9, 0x4, R4.reuse ;  /* 0x00000004090c7825 */ /* 0x102fe200078e0204 */
[----:B------:R-:W1:Y:S03]  /*0180*/  LDC.64 R6, c[0x0][0x210] ;  /* 0x00008400ff067b82 */ /* 0x000e660000000a00 */
[----:B------:R-:W-:Y:S01]  /*0190*/  IMAD.WIDE R24, R3, 0x4, R4 ;  /* 0x0000000403187825 */ /* 0x000fe200078e0204 */
[----:B------:R-:W3:Y:S04]  /*01a0*/  LDG.E.EL R21, desc[UR4][R12.64] ;  /* 0x000000040c157981 */ /* 0x000ee8000c2e1900 */
[----:B------:R-:W5:Y:S01]  /*01b0*/  LDC.64 R4, c[0x0][0x238] ;  /* 0x00008e00ff047b82 */ /* 0x000f620000000a00 */
[----:B------:R-:W3:Y:S01]  /*01c0*/  LDG.E.EL R24, desc[UR4][R24.64] ;  /* 0x0000000418187981 */ /* 0x000ee2000c2e1900 */
[----:B--2---:R-:W-:-:S05]  /*01d0*/  IMAD.WIDE R10, R9, 0x4, R28 ;  /* 0x00000004090a7825 */ /* 0x004fca00078e021c */
[----:B------:R4:W2:Y:S01]  /*01e0*/  LDG.E.EL R19, desc[UR4][R10.64] ;  /* 0x000000040a137981 */ /* 0x0008a2000c2e1900 */
[----:B-1----:R-:W-:-:S04]  /*01f0*/  IMAD.WIDE R6, R0, 0x4, R6 ;  /* 0x0000000400067825 */ /* 0x002fc800078e0206 */
[C---:B----4-:R-:W-:Y:S01]  /*0200*/  IMAD.WIDE R10, R9.reuse, 0x4, R26 ;  /* 0x00000004090a7825 */ /* 0x050fe200078e021a */
[----:B------:R-:W2:Y:S04]  /*0210*/  LDG.E.128 R12, desc[UR4][R6.64] ;  /* 0x00000004060c7981 */ /* 0x000ea8000c1e1d00 */
[----:B------:R-:W4:Y:S01]  /*0220*/  LDG.E.EL R18, desc[UR4][R10.64] ;  /* 0x000000040a127981 */ /* 0x000f22000c2e1900 */
[----:B-----5:R-:W-:-:S04]  /*0230*/  IMAD.WIDE R16, R9, 0x4, R22 ;  /* 0x0000000409107825 */ /* 0x020fc800078e0216 */
[----:B0-----:R-:W-:Y:S02]  /*0240*/  IMAD.WIDE R8, R9, 0x4, R4 ;  /* 0x0000000409087825 */ /* 0x001fe400078e0204 */
[----:B------:R-:W5:Y:S02]  /*0250*/  LDG.E.EL R17, desc[UR4][R16.64] ;  /* 0x0000000410117981 */ /* 0x000f64000c2e1900 */
[C---:B------:R-:W-:Y:S02]  /*0260*/  IMAD.WIDE R28, R3.reuse, 0x4, R28 ;  /* 0x00000004031c7825 */ /* 0x040fe400078e021c */
[----:B------:R-:W5:Y:S02]  /*0270*/  LDG.E.EL R20, desc[UR4][R8.64] ;  /* 0x0000000408147981 */ /* 0x000f64000c2e1900 */
[C---:B------:R-:W-:Y:S02]  /*0280*/  IMAD.WIDE R26, R3.reuse, 0x4, R26 ;  /* 0x00000004031a7825 */ /* 0x040fe400078e021a */
[----:B------:R0:W5:Y:S04]  /*0290*/  LDG.E.EL R16, desc[UR4][R28.64] ;  /* 0x000000041c107981 */ /* 0x000168000c2e1900 */
[----:B------:R-:W5:Y:S01]  /*02a0*/  LDG.E.128 R8, desc[UR4][R6.64+0x800] ;  /* 0x0008000406087981 */ /* 0x000f62000c1e1d00 */
[----:B------:R-:W-:-:S03]  /*02b0*/  IMAD.WIDE R4, R3, 0x4, R4 ;  /* 0x0000000403047825 */ /* 0x000fc600078e0204 */
[----:B------:R-:W5:Y:S01]  /*02c0*/  LDG.E.EL R2, desc[UR4][R26.64] ;  /* 0x000000041a027981 */ /* 0x000f62000c2e1900 */
[----:B------:R-:W-:-:S03]  /*02d0*/  IMAD.WIDE R22, R3, 0x4, R22 ;  /* 0x0000000403167825 */ /* 0x000fc600078e0216 */
[----:B------:R-:W5:Y:S04]  /*02e0*/  LDG.E.EL R4, desc[UR4][R4.64] ;  /* 0x0000000404047981 */ /* 0x000f68000c2e1900 */
[----:B------:R1:W5:Y:S01]  /*02f0*/  LDG.E.EL R3, desc[UR4][R22.64] ;  /* 0x0000000416037981 */ /* 0x000362000c2e1900 */
[----:B---3--:R-:W-:Y:S01]  /*0300*/  FADD R21, R21, 9.9999997473787516356e-06 ;  /* 0x3727c5ac15157421 */ /* 0x008fe20000000000 */
[----:B------:R-:W-:-:S03]  /*0310*/  FADD R24, R24, 9.9999997473787516356e-06 ;  /* 0x3727c5ac18187421 */ /* 0x000fc60000000000 */
[----:B------:R-:W3:Y:S08]  /*0320*/  MUFU.SQRT R25, R21 ;  /* 0x0000001500197308 */ /* 0x000ef00000002000 */
[----:B0-----:R-:W0:Y:S01]  /*0330*/  MUFU.SQRT R28, R24 ;  /* 0x00000018001c7308 */ /* 0x001e220000002000 */
[C---:B---3--:R-:W-:Y:S02]  /*0340*/  FSETP.GT.AND P0, PT, R25.reuse, 8.50705917302346158658e+37, PT ;  /* 0x7e8000001900780b */ /* 0x048fe40003f04000 */
[----:B------:R-:W-:-:S02]  /*0350*/  FSETP.GEU.AND P2, PT, R25, 1.175494350822287508e-38, PT ;  /* 0x008000001900780b */ /* 0x000fc40003f4e000 */
[C---:B0-----:R-:W-:Y:S02]  /*0360*/  FSETP.GT.AND P1, PT, R28.reuse, 8.50705917302346158658e+37, PT ;  /* 0x7e8000001c00780b */ /* 0x041fe40003f24000 */
[----:B------:R-:W-:-:S07]  /*0370*/  FSETP.GEU.AND P3, PT, R28, 1.175494350822287508e-38, PT ;  /* 0x008000001c00780b */ /* 0x000fce0003f6e000 */
[----:B------:R-:W-:Y:S01]  /*0380*/  @P0 FMUL R25, R25, 0.25 ;  /* 0x3e80000019190820 */ /* 0x000fe20000400000 */
[----:B------:R-:W-:-:S03]  /*0390*/  HFMA2.MMA R24, -RZ, RZ, 1.625, 0 ;  /* 0x3e800000ff187435 */ /* 0x000fc600000001ff */
[----:B------:R-:W-:Y:S01]  /*03a0*/  @!P2 FMUL R25, R25, 16777216 ;  /* 0x4b8000001919a820 */ /* 0x000fe20000400000 */
[----:B------:R-:W-:-:S04]  /*03b0*/  @P1 FMUL R28, R28, 0.25 ;  /* 0x3e8000001c1c1820 */ /* 0x000fc80000400000 */
[----:B------:R-:W-:Y:S01]  /*03c0*/  @!P3 FMUL R28, R28, 16777216 ;  /* 0x4b8000001c1cb820 */ /* 0x000fe20000400000 */
[----:B------:R-:W0:Y:S01]  /*03d0*/  MUFU.RCP R25, R25 ;  /* 0x0000001900197308 */ /* 0x000e220000001000 */
[----:B-1----:R-:W-:-:S07]  /*03e0*/  FSEL R22, R24, 1, P0 ;  /* 0x3f80000018167808 */ /* 0x002fce0000000000 */
[----:B------:R1:W3:Y:S01]  /*03f0*/  MUFU.RCP R5, R28 ;  /* 0x0000001c00057308 */ /* 0x0002e20000001000 */
[----:B------:R-:W-:Y:S01]  /*0400*/  FSEL R24, R24, 1, P1 ;  /* 0x3f80000018187808 */ /* 0x000fe20000800000 */
[----:B------:R-:W-:Y:S01]  /*0410*/  @!P2 FMUL R22, R22, 16777216 ;  /* 0x4b8000001616a820 */ /* 0x000fe20000400000 */
[--C-:B--2---:R-:W-:Y:S01]  /*0420*/  FADD R13, R13, R19.reuse ;  /* 0x000000130d0d7221 */ /* 0x104fe20000000000 */
[--C-:B------:R-:W-:Y:S01]  /*0430*/  FADD R12, R12, R19.reuse ;  /* 0x000000130c0c7221 */ /* 0x100fe20000000000 */
[--C-:B------:R-:W-:Y:S01]  /*0440*/  FADD R14, R14, R19.reuse ;  /* 0x000000130e0e7221 */ /* 0x100fe20000000000 */
[----:B------:R-:W-:Y:S01]  /*0450*/  @!P3 FMUL R24, R24, 16777216 ;  /* 0x4b8000001818b820 */ /* 0x000fe20000400000 */
[----:B------:R-:W-:Y:S01]  /*0460*/  FADD R15, R15, R19 ;  /* 0x000000130f0f7221 */ /* 0x000fe20000000000 */
[----:B0-----:R-:W-:Y:S01]  /*0470*/  FMUL R21, R25, R22 ;  /* 0x0000001619157220 */ /* 0x001fe20000400000 */
[C---:B----4-:R-:W-:Y:S01]  /*0480*/  FADD R22, -R18.reuse, R12 ;  /* 0x0000000c12167221 */ /* 0x050fe20000000100 */
[C---:B------:R-:W-:Y:S01]  /*0490*/  FADD R26, -R18.reuse, R14 ;  /* 0x0000000e121a7221 */ /* 0x040fe20000000100 */
[C---:B-1----:R-:W-:Y:S01]  /*04a0*/  FADD R28, -R18.reuse, R15 ;  /* 0x0000000f121c7221 */ /* 0x042fe20000000100 */
[----:B---3--:R-:W-:Y:S01]  /*04b0*/  FMUL R5, R5, R24 ;  /* 0x0000001805057220 */ /* 0x008fe20000400000 */
[----:B------:R-:W-:-:S02]  /*04c0*/  FADD R24, -R18, R13 ;  /* 0x0000000d12187221 */ /* 0x000fc40000000100 */
[----:B------:R-:W0:Y:S01]  /*04d0*/  LDC.64 R18, c[0x0][0x240] ;  /* 0x00009000ff127b82 */ /* 0x000e220000000a00 */
[C---:B------:R-:W-:Y:S01]  /*04e0*/  FMUL R27, R21.reuse, R22 ;  /* 0x00000016151b7220 */ /* 0x040fe20000400000 */
[C---:B------:R-:W-:Y:S01]  /*04f0*/  FMUL R24, R21.reuse, R24 ;  /* 0x0000001815187220 */ /* 0x040fe20000400000 */
[C---:B------:R-:W-:Y:S01]  /*0500*/  FMUL R23, R21.reuse, R26 ;  /* 0x0000001a15177220 */ /* 0x040fe20000400000 */
[----:B------:R-:W-:Y:S01]  /*0510*/  FMUL R25, R21, R28 ;  /* 0x0000001c15197220 */ /* 0x000fe20000400000 */
[--C-:B-----5:R-:W-:Y:S01]  /*0520*/  FADD R9, R9, R16.reuse ;  /* 0x0000001009097221 */ /* 0x120fe20000000000 */
[--C-:B------:R-:W-:Y:S01]  /*0530*/  FADD R8, R8, R16.reuse ;  /* 0x0000001008087221 */ /* 0x100fe20000000000 */
[--C-:B------:R-:W-:Y:S01]  /*0540*/  FADD R10, R10, R16.reuse ;  /* 0x000000100a0a7221 */ /* 0x100fe20000000000 */
[----:B------:R-:W-:Y:S01]  /*0550*/  FADD R11, R11, R16 ;  /* 0x000000100b0b7221 */ /* 0x000fe20000000000 */
[C-C-:B------:R-:W-:Y:S01]  /*0560*/  FFMA R22, R17.reuse, R24, R20.reuse ;  /* 0x0000001811167223 */ /* 0x140fe20000000014 */
[C-C-:B------:R-:W-:Y:S01]  /*0570*/  FFMA R21, R17.reuse, R27, R20.reuse ;  /* 0x0000001b11157223 */ /* 0x140fe20000000014 */
[C-C-:B------:R-:W-:Y:S01]  /*0580*/  FFMA R23, R17.reuse, R23, R20.reuse ;  /* 0x0000001711177223 */ /* 0x140fe20000000014 */
[----:B------:R-:W-:Y:S01]  /*0590*/  FFMA R17, R17, R25, R20 ;  /* 0x0000001911117223 */ /* 0x000fe20000000014 */
[C---:B------:R-:W-:Y:S01]  /*05a0*/  FADD R20, -R2.reuse, R9 ;  /* 0x0000000902147221 */ /* 0x040fe20000000100 */
[C---:B------:R-:W-:Y:S01]  /*05b0*/  FADD R16, -R2.reuse, R8 ;  /* 0x0000000802107221 */ /* 0x040fe20000000100 */
[C---:B------:R-:W-:Y:S01]  /*05c0*/  FADD R24, -R2.reuse, R10 ;  /* 0x0000000a02187221 */ /* 0x040fe20000000100 */
[----:B------:R-:W-:Y:S01]  /*05d0*/  FADD R2, -R2, R11 ;  /* 0x0000000b02027221 */ /* 0x000fe20000000100 */
[C---:B------:R-:W-:Y:S01]  /*05e0*/  FMUL R20, R5.reuse, R20 ;  /* 0x0000001405147220 */ /* 0x040fe20000400000 */
[C---:B------:R-:W-:Y:S01]  /*05f0*/  FMUL R29, R5.reuse, R16 ;  /* 0x00000010051d7220 */ /* 0x040fe20000400000 */
[C---:B------:R-:W-:Y:S01]  /*0600*/  FMUL R27, R5.reuse, R24 ;  /* 0x00000018051b7220 */ /* 0x040fe20000400000 */
[----:B------:R-:W-:Y:S01]  /*0610*/  FMUL R25, R5, R2 ;  /* 0x0000000205197220 */ /* 0x000fe20000400000 */
[C-C-:B------:R-:W-:Y:S01]  /*0620*/  FFMA R5, R3.reuse, R20, R4.reuse ;  /* 0x0000001403057223 */ /* 0x140fe20000000004 */
[C-C-:B------:R-:W-:Y:S01]  /*0630*/  FFMA R20, R3.reuse, R29, R4.reuse ;  /* 0x0000001d03147223 */ /* 0x140fe20000000004 */
[C-C-:B------:R-:W-:Y:S01]  /*0640*/  FFMA R24, R3.reuse, R27, R4.reuse ;  /* 0x0000001b03187223 */ /* 0x140fe20000000004 */
[----:B------:R-:W-:Y:S01]  /*0650*/  FFMA R25, R3, R25, R4 ;  /* 0x0000001903197223 */ /* 0x000fe20000000004 */
[----:B------:R-:W-:Y:S01]  /*0660*/  FSETP.GEU.AND P6, PT, R17, RZ, PT ;  /* 0x000000ff1100720b */ /* 0x000fe20003fce000 */
[----:B0-----:R-:W-:Y:S01]  /*0670*/  IMAD.WIDE R2, R0, 0x4, R18 ;  /* 0x0000000400027825 */ /* 0x001fe200078e0212 */
[----:B------:R-:W-:-:S02]  /*0680*/  FSETP.GEU.AND P0, PT, R23, RZ, PT ;  /* 0x000000ff1700720b */ /* 0x000fc40003f0e000 */
[----:B------:R-:W-:Y:S02]  /*0690*/  FSETP.GEU.AND P1, PT, R22, RZ, PT ;  /* 0x000000ff1600720b */ /* 0x000fe40003f2e000 */
[----:B------:R-:W-:Y:S02]  /*06a0*/  FSETP.GEU.AND P2, PT, R21, RZ, PT ;  /* 0x000000ff1500720b */ /* 0x000fe40003f4e000 */
[----:B------:R-:W-:Y:S02]  /*06b0*/  SEL R19, R17, RZ, P6 ;  /* 0x000000ff11137207 */ /* 0x000fe40003000000 */
[----:B------:R-:W-:Y:S02]  /*06c0*/  FSETP.GEU.AND P3, PT, R25, RZ, PT ;  /* 0x000000ff1900720b */ /* 0x000fe40003f6e000 */
[----:B------:R-:W-:Y:S02]  /*06d0*/  FSETP.GEU.AND P4, PT, R24, RZ, PT ;  /* 0x000000ff1800720b */ /* 0x000fe40003f8e000 */
[----:B------:R-:W-:-:S02]  /*06e0*/  FSETP.GEU.AND P5, PT, R5, RZ, PT ;  /* 0x000000ff0500720b */ /* 0x000fc40003fae000 */
[----:B------:R-:W-:Y:S02]  /*06f0*/  FSETP.GEU.AND P6, PT, R20, RZ, PT ;  /* 0x000000ff1400720b */ /* 0x000fe40003fce000 */
[----:B------:R-:W-:Y:S02]  /*0700*/  SEL R18, R23, RZ, P0 ;  /* 0x000000ff17127207 */ /* 0x000fe40000000000 */
[----:B------:R-:W-:Y:S02]  /*0710*/  SEL R17, R22, RZ, P1 ;  /* 0x000000ff16117207 */ /* 0x000fe40000800000 */
[----:B------:R-:W-:Y:S02]  /*0720*/  SEL R16, R21, RZ, P2 ;  /* 0x000000ff15107207 */ /* 0x000fe40001000000 */
[----:B------:R-:W-:Y:S02]  /*0730*/  SEL R23, R25, RZ, P3 ;  /* 0x000000ff19177207 */ /* 0x000fe40001800000 */
[----:B------:R-:W-:-:S02]  /*0740*/  SEL R22, R24, RZ, P4 ;  /* 0x000000ff18167207 */ /* 0x000fc40002000000 */
[----:B------:R-:W-:Y:S02]  /*0750*/  SEL R21, R5, RZ, P5 ;  /* 0x000000ff05157207 */ /* 0x000fe40002800000 */
[----:B------:R-:W-:Y:S01]  /*0760*/  SEL R20, R20, RZ, P6 ;  /* 0x000000ff14147207 */ /* 0x000fe20003000000 */
[----:B------:R-:W-:Y:S04]  /*0770*/  STG.E.128 desc[UR4][R6.64], R12 ;  /* 0x0000000c06007986 */ /* 0x000fe8000c101d04 */
[----:B------:R-:W-:Y:S04]  /*0780*/  STG.E.128 desc[UR4][R6.64+0x800], R8 ;  /* 0x0008000806007986 */ /* 0x000fe8000c101d04 */
[----:B------:R-:W-:Y:S04]  /*0790*/  STG.E.128 desc[UR4][R2.64], R16 ;  /* 0x0000001002007986 */ /* 0x000fe8000c101d04 */
[----:B------:R-:W-:Y:S01]  /*07a0*/  STG.E.128 desc[UR4][R2.64+0x800], R20 ;  /* 0x0008001402007986 */ /* 0x000fe2000c101d04 */
[----:B------:R-:W-:Y:S05]  /*07b0*/  EXIT ;  /* 0x000000000000794d */ /* 0x000fea0003800000 */
.L_x_0:
[----:B------:R-:W-:-:S00]  /*07c0*/  BRA `(.L_x_0) ;  /* 0xfffffffc00fc7947 */ /* 0x000fc0000383ffff */
[----:B------:R-:W-:-:S00]  /*07d0*/  NOP ;  /* 0x0000000000007918 */ /* 0x000fc00000000000 */
        /* <DEDUP_REMOVED lines=10> */
.L_x_1:


//--------------------- .nv.global.init           --------------------------
	.section	.nv.global.init,"aw",@progbits
.nv.global.init:
	.type		_$_str,@object
	.size		_$_str,(_$_str_$_2 - _$_str)
_$_str:
        /*0000*/ 	.byte	0x5f, 0x5f, 0x43, 0x55, 0x44, 0x41, 0x5f, 0x46, 0x54, 0x5a, 0x00
	.type		_$_str_$_2,@object
	.size		_$_str_$_2,(.L_1 - _$_str_$_2)
_$_str_$_2:
        /*000b*/ 	.byte	0x5f, 0x5f, 0x43, 0x55, 0x44, 0x41, 0x5f, 0x50, 0x52, 0x45, 0x43, 0x5f, 0x53, 0x51, 0x52, 0x54
        /*001b*/ 	.byte	0x00
.L_1:


//--------------------- .nv.constant0.triton_poi_fused__native_batch_norm_legit_no_training_convolution_relu_13 --------------------------
	.section	.nv.constant0.triton_poi_fused__native_batch_norm_legit_no_training_convolution_relu_13,"a",@progbits
	.sectionflags	@""
	.align	4
.nv.constant0.triton_poi_fused__native_batch_norm_legit_no_training_convolution_relu_13:
	.zero		588
